//
// Generated by NVIDIA NVVM Compiler
//
// Compiler Build ID: CL-36424714
// Cuda compilation tools, release 13.0, V13.0.88
// Based on NVVM 20.0.0
//

.version 9.0
.target sm_100
.address_size 64

	// .globl	_Z16oldPatternKernelPKfPfi

.visible .entry _Z16oldPatternKernelPKfPfi(
	.param .u64 .ptr .align 1 _Z16oldPatternKernelPKfPfi_param_0,
	.param .u64 .ptr .align 1 _Z16oldPatternKernelPKfPfi_param_1,
	.param .u32 _Z16oldPatternKernelPKfPfi_param_2
)
{
	.reg .pred 	%p<2>;
	.reg .b32 	%r<6>;
	.reg .b32 	%f<5>;
	.reg .b64 	%rd<8>;

	ld.param.u64 	%rd1, [_Z16oldPatternKernelPKfPfi_param_0];
	ld.param.u64 	%rd2, [_Z16oldPatternKernelPKfPfi_param_1];
	ld.param.u32 	%r2, [_Z16oldPatternKernelPKfPfi_param_2];
	mov.u32 	%r3, %ctaid.x;
	mov.u32 	%r4, %ntid.x;
	mov.u32 	%r5, %tid.x;
	mad.lo.s32 	%r1, %r3, %r4, %r5;
	setp.ge.s32 	%p1, %r1, %r2;
	@%p1 bra 	$L__BB0_2;
	cvta.to.global.u64 	%rd3, %rd2;
	cvta.to.global.u64 	%rd4, %rd1;
	mul.wide.s32 	%rd5, %r1, 4;
	add.s64 	%rd6, %rd4, %rd5;
	ld.global.f32 	%f1, [%rd6];
	fma.rn.f32 	%f2, %f1, 0f3F4CCCCD, 0f3DCCCCCD;
	fma.rn.f32 	%f3, %f2, 0f3F4CCCCD, 0f3DCCCCCD;
	fma.rn.f32 	%f4, %f3, 0f3F4CCCCD, 0f3DCCCCCD;
	add.s64 	%rd7, %rd3, %rd5;
	st.global.f32 	[%rd7], %f4;
$L__BB0_2:
	ret;

}
	// .globl	_Z16oldQuantumKernelPKfPfi
.visible .entry _Z16oldQuantumKernelPKfPfi(
	.param .u64 .ptr .align 1 _Z16oldQuantumKernelPKfPfi_param_0,
	.param .u64 .ptr .align 1 _Z16oldQuantumKernelPKfPfi_param_1,
	.param .u32 _Z16oldQuantumKernelPKfPfi_param_2
)
{
	.reg .pred 	%p<2>;
	.reg .b32 	%r<6>;
	.reg .b32 	%f<5>;
	.reg .b64 	%rd<8>;

	ld.param.u64 	%rd1, [_Z16oldQuantumKernelPKfPfi_param_0];
	ld.param.u64 	%rd2, [_Z16oldQuantumKernelPKfPfi_param_1];
	ld.param.u32 	%r2, [_Z16oldQuantumKernelPKfPfi_param_2];
	mov.u32 	%r3, %ctaid.x;
	mov.u32 	%r4, %ntid.x;
	mov.u32 	%r5, %tid.x;
	mad.lo.s32 	%r1, %r3, %r4, %r5;
	setp.ge.s32 	%p1, %r1, %r2;
	@%p1 bra 	$L__BB1_2;
	cvta.to.global.u64 	%rd3, %rd2;
	cvta.to.global.u64 	%rd4, %rd1;
	mul.wide.s32 	%rd5, %r1, 4;
	add.s64 	%rd6, %rd4, %rd5;
	ld.global.f32 	%f1, [%rd6];
	fma.rn.f32 	%f2, %f1, 0f3F000000, 0f3F000000;
	fma.rn.f32 	%f3, %f2, 0f3F000000, 0f3F000000;
	fma.rn.f32 	%f4, %f3, 0f3F000000, 0f3F000000;
	add.s64 	%rd7, %rd3, %rd5;
	st.global.f32 	[%rd7], %f4;
$L__BB1_2:
	ret;

}
	// .globl	_Z15scaleBiasKernelPKfPfiff
.visible .entry _Z15scaleBiasKernelPKfPfiff(
	.param .u64 .ptr .align 1 _Z15scaleBiasKernelPKfPfiff_param_0,
	.param .u64 .ptr .align 1 _Z15scaleBiasKernelPKfPfiff_param_1,
	.param .u32 _Z15scaleBiasKernelPKfPfiff_param_2,
	.param .f32 _Z15scaleBiasKernelPKfPfiff_param_3,
	.param .f32 _Z15scaleBiasKernelPKfPfiff_param_4
)
{
	.reg .pred 	%p<2>;
	.reg .b32 	%r<6>;
	.reg .b32 	%f<5>;
	.reg .b64 	%rd<8>;

	ld.param.u64 	%rd1, [_Z15scaleBiasKernelPKfPfiff_param_0];
	ld.param.u64 	%rd2, [_Z15scaleBiasKernelPKfPfiff_param_1];
	ld.param.u32 	%r2, [_Z15scaleBiasKernelPKfPfiff_param_2];
	ld.param.f32 	%f1, [_Z15scaleBiasKernelPKfPfiff_param_3];
	ld.param.f32 	%f2, [_Z15scaleBiasKernelPKfPfiff_param_4];
	mov.u32 	%r3, %ctaid.x;
	mov.u32 	%r4, %ntid.x;
	mov.u32 	%r5, %tid.x;
	mad.lo.s32 	%r1, %r3, %r4, %r5;
	setp.ge.s32 	%p1, %r1, %r2;
	@%p1 bra 	$L__BB2_2;
	cvta.to.global.u64 	%rd3, %rd1;
	cvta.to.global.u64 	%rd4, %rd2;
	mul.wide.s32 	%rd5, %r1, 4;
	add.s64 	%rd6, %rd3, %rd5;
	ld.global.f32 	%f3, [%rd6];
	fma.rn.f32 	%f4, %f1, %f3, %f2;
	add.s64 	%rd7, %rd4, %rd5;
	st.global.f32 	[%rd7], %f4;
$L__BB2_2:
	ret;

}


// ===== COMPILED SASS (sm_100) =====

	.target	sm_100

	.elftype	@"ET_EXEC"


//--------------------- .note.nv.tkinfo           --------------------------
	.section	.note.nv.tkinfo,"",@"SHT_NOTE"
	.sectionflags	@"SHF_NOTE_NV_TKINFO"
	.tkinfo
        /*0018*/ 	.word	0x00000002
        /*0030*/ 	.string	""
        /*0030*/ 	.string	"ptxas"
        /*0030*/ 	.string	"Cuda compilation tools, release 13.0, V13.0.88"
        /*0030*/ 	.string	"Build cuda_13.0.r13.0/compiler.36424714_0"
        /*0030*/ 	.string	"-arch sm_100 -m 64 "



//--------------------- .note.nv.cuinfo           --------------------------
	.section	.note.nv.cuinfo,"",@"SHT_NOTE"
	.sectionflags	@"SHF_NOTE_NV_CUINFO"
        /*0018*/ 	.short	0x0002
        /*001a*/ 	.short	0x0064
        /*001c*/ 	.short	0x0082
	.zero		2


//--------------------- .nv.info                  --------------------------
	.section	.nv.info,"",@"SHT_CUDA_INFO"
	.align	4


	//----- nvinfo : EIATTR_REGCOUNT
	.align		4
        /*0000*/ 	.byte	0x04, 0x2f
        /*0002*/ 	.short	(.L_1 - .L_0)
	.align		4
.L_0:
        /*0004*/ 	.word	index@(_Z16oldPatternKernelPKfPfi)
        /*0008*/ 	.word	0x0000000c


	//----- nvinfo : EIATTR_FRAME_SIZE
	.align		4
.L_1:
        /*000c*/ 	.byte	0x04, 0x11
        /*000e*/ 	.short	(.L_3 - .L_2)
	.align		4
.L_2:
        /*0010*/ 	.word	index@(_Z16oldPatternKernelPKfPfi)
        /*0014*/ 	.word	0x00000000


	//----- nvinfo : EIATTR_REGCOUNT
	.align		4
.L_3:
        /*0018*/ 	.byte	0x04, 0x2f
        /*001a*/ 	.short	(.L_5 - .L_4)
	.align		4
.L_4:
        /*001c*/ 	.word	index@(_Z16oldQuantumKernelPKfPfi)
        /*0020*/ 	.word	0x0000000c


	//----- nvinfo : EIATTR_FRAME_SIZE
	.align		4
.L_5:
        /*0024*/ 	.byte	0x04, 0x11
        /*0026*/ 	.short	(.L_7 - .L_6)
	.align		4
.L_6:
        /*0028*/ 	.word	index@(_Z16oldQuantumKernelPKfPfi)
        /*002c*/ 	.word	0x00000000


	//----- nvinfo : EIATTR_REGCOUNT
	.align		4
.L_7:
        /*0030*/ 	.byte	0x04, 0x2f
        /*0032*/ 	.short	(.L_9 - .L_8)
	.align		4
.L_8:
        /*0034*/ 	.word	index@(_Z15scaleBiasKernelPKfPfiff)
        /*0038*/ 	.word	0x0000000c


	//----- nvinfo : EIATTR_FRAME_SIZE
	.align		4
.L_9:
        /*003c*/ 	.byte	0x04, 0x11
        /*003e*/ 	.short	(.L_11 - .L_10)
	.align		4
.L_10:
        /*0040*/ 	.word	index@(_Z15scaleBiasKernelPKfPfiff)
        /*0044*/ 	.word	0x00000000


	//----- nvinfo : EIATTR_MIN_STACK_SIZE
	.align		4
.L_11:
        /*0048*/ 	.byte	0x04, 0x12
        /*004a*/ 	.short	(.L_13 - .L_12)
	.align		4
.L_12:
        /*004c*/ 	.word	index@(_Z15scaleBiasKernelPKfPfiff)
        /*0050*/ 	.word	0x00000000


	//----- nvinfo : EIATTR_MIN_STACK_SIZE
	.align		4
.L_13:
        /*0054*/ 	.byte	0x04, 0x12
        /*0056*/ 	.short	(.L_15 - .L_14)
	.align		4
.L_14:
        /*0058*/ 	.word	index@(_Z16oldQuantumKernelPKfPfi)
        /*005c*/ 	.word	0x00000000


	//----- nvinfo : EIATTR_MIN_STACK_SIZE
	.align		4
.L_15:
        /*0060*/ 	.byte	0x04, 0x12
        /*0062*/ 	.short	(.L_17 - .L_16)
	.align		4
.L_16:
        /*0064*/ 	.word	index@(_Z16oldPatternKernelPKfPfi)
        /*0068*/ 	.word	0x00000000
.L_17:


//--------------------- .nv.compat                --------------------------
	.section	.nv.compat,"",@"SHT_CUDA_COMPAT_INFO"
	.align	4
        /*0000*/ 	.byte	0x02, 0x09, 0x00, 0x00, 0x02, 0x02, 0x01, 0x00, 0x02, 0x05, 0x05, 0x00, 0x03, 0x07, 0x01, 0x01
        /*0010*/ 	.byte	0x02, 0x03, 0x00, 0x00, 0x02, 0x06, 0x01, 0x00, 0x04, 0x0b, 0x08, 0x00, 0x09, 0x00, 0x00, 0x00
        /*0020*/ 	.byte	0x00, 0x00, 0x00, 0x00


//--------------------- .nv.info._Z15scaleBiasKernelPKfPfiff --------------------------
	.section	.nv.info._Z15scaleBiasKernelPKfPfiff,"",@"SHT_CUDA_INFO"
	.sectionflags	@""
	.align	4


	//----- nvinfo : EIATTR_CUDA_API_VERSION
	.align		4
        /*0000*/ 	.byte	0x04, 0x37
        /*0002*/ 	.short	(.L_19 - .L_18)
.L_18:
        /*0004*/ 	.word	0x00000082


	//----- nvinfo : EIATTR_KPARAM_INFO
	.align		4
.L_19:
        /*0008*/ 	.byte	0x04, 0x17
        /*000a*/ 	.short	(.L_21 - .L_20)
.L_20:
        /*000c*/ 	.word	0x00000000
        /*0010*/ 	.short	0x0004
        /*0012*/ 	.short	0x0018
        /*0014*/ 	.byte	0x00, 0xf0, 0x11, 0x00


	//----- nvinfo : EIATTR_KPARAM_INFO
	.align		4
.L_21:
        /*0018*/ 	.byte	0x04, 0x17
        /*001a*/ 	.short	(.L_23 - .L_22)
.L_22:
        /*001c*/ 	.word	0x00000000
        /*0020*/ 	.short	0x0003
        /*0022*/ 	.short	0x0014
        /*0024*/ 	.byte	0x00, 0xf0, 0x11, 0x00


	//----- nvinfo : EIATTR_KPARAM_INFO
	.align		4
.L_23:
        /*0028*/ 	.byte	0x04, 0x17
        /*002a*/ 	.short	(.L_25 - .L_24)
.L_24:
        /*002c*/ 	.word	0x00000000
        /*0030*/ 	.short	0x0002
        /*0032*/ 	.short	0x0010
        /*0034*/ 	.byte	0x00, 0xf0, 0x11, 0x00


	//----- nvinfo : EIATTR_KPARAM_INFO
	.align		4
.L_25:
        /*0038*/ 	.byte	0x04, 0x17
        /*003a*/ 	.short	(.L_27 - .L_26)
.L_26:
        /*003c*/ 	.word	0x00000000
        /*0040*/ 	.short	0x0001
        /*0042*/ 	.short	0x0008
        /*0044*/ 	.byte	0x00, 0xf5, 0x21, 0x00


	//----- nvinfo : EIATTR_KPARAM_INFO
	.align		4
.L_27:
        /*0048*/ 	.byte	0x04, 0x17
        /*004a*/ 	.short	(.L_29 - .L_28)
.L_28:
        /*004c*/ 	.word	0x00000000
        /*0050*/ 	.short	0x0000
        /*0052*/ 	.short	0x0000
        /*0054*/ 	.byte	0x00, 0xf5, 0x21, 0x00


	//----- nvinfo : EIATTR_SPARSE_MMA_MASK
	.align		4
.L_29:
        /*0058*/ 	.byte	0x03, 0x50
        /*005a*/ 	.short	0x0000


	//----- nvinfo : EIATTR_MAXREG_COUNT
	.align		4
        /*005c*/ 	.byte	0x03, 0x1b
        /*005e*/ 	.short	0x00ff


	//----- nvinfo : EIATTR_MERCURY_ISA_VERSION
	.align		4
        /*0060*/ 	.byte	0x03, 0x5f
        /*0062*/ 	.short	0x0101


	//----- nvinfo : EIATTR_VRC_CTA_INIT_COUNT
	.align		4
        /*0064*/ 	.byte	0x02, 0x4a
	.zero		1
	.zero		1


	//----- nvinfo : EIATTR_EXIT_INSTR_OFFSETS
	.align		4
        /*0068*/ 	.byte	0x04, 0x1c
        /*006a*/ 	.short	(.L_31 - .L_30)


	//   ....[0]....
.L_30:
        /*006c*/ 	.word	0x00000070


	//   ....[1]....
        /*0070*/ 	.word	0x00000120


	//----- nvinfo : EIATTR_CBANK_PARAM_SIZE
	.align		4
.L_31:
        /*0074*/ 	.byte	0x03, 0x19
        /*0076*/ 	.short	0x001c


	//----- nvinfo : EIATTR_PARAM_CBANK
	.align		4
        /*0078*/ 	.byte	0x04, 0x0a
        /*007a*/ 	.short	(.L_33 - .L_32)
	.align		4
.L_32:
        /*007c*/ 	.word	index@(.nv.constant0._Z15scaleBiasKernelPKfPfiff)
        /*0080*/ 	.short	0x0380
        /*0082*/ 	.short	0x001c


	//----- nvinfo : EIATTR_SW_WAR
	.align		4
.L_33:
        /*0084*/ 	.byte	0x04, 0x36
        /*0086*/ 	.short	(.L_35 - .L_34)
.L_34:
        /*0088*/ 	.word	0x00000008
.L_35:


//--------------------- .nv.info._Z16oldQuantumKernelPKfPfi --------------------------
	.section	.nv.info._Z16oldQuantumKernelPKfPfi,"",@"SHT_CUDA_INFO"
	.sectionflags	@""
	.align	4


	//----- nvinfo : EIATTR_CUDA_API_VERSION
	.align		4
        /*0000*/ 	.byte	0x04, 0x37
        /*0002*/ 	.short	(.L_37 - .L_36)
.L_36:
        /*0004*/ 	.word	0x00000082


	//----- nvinfo : EIATTR_KPARAM_INFO
	.align		4
.L_37:
        /*0008*/ 	.byte	0x04, 0x17
        /*000a*/ 	.short	(.L_39 - .L_38)
.L_38:
        /*000c*/ 	.word	0x00000000
        /*0010*/ 	.short	0x0002
        /*0012*/ 	.short	0x0010
        /*0014*/ 	.byte	0x00, 0xf0, 0x11, 0x00


	//----- nvinfo : EIATTR_KPARAM_INFO
	.align		4
.L_39:
        /*0018*/ 	.byte	0x04, 0x17
        /*001a*/ 	.short	(.L_41 - .L_40)
.L_40:
        /*001c*/ 	.word	0x00000000
        /*0020*/ 	.short	0x0001
        /*0022*/ 	.short	0x0008
        /*0024*/ 	.byte	0x00, 0xf5, 0x21, 0x00


	//----- nvinfo : EIATTR_KPARAM_INFO
	.align		4
.L_41:
        /*0028*/ 	.byte	0x04, 0x17
        /*002a*/ 	.short	(.L_43 - .L_42)
.L_42:
        /*002c*/ 	.word	0x00000000
        /*0030*/ 	.short	0x0000
        /*0032*/ 	.short	0x0000
        /*0034*/ 	.byte	0x00, 0xf5, 0x21, 0x00


	//----- nvinfo : EIATTR_SPARSE_MMA_MASK
	.align		4
.L_43:
        /*0038*/ 	.byte	0x03, 0x50
        /*003a*/ 	.short	0x0000


	//----- nvinfo : EIATTR_MAXREG_COUNT
	.align		4
        /*003c*/ 	.byte	0x03, 0x1b
        /*003e*/ 	.short	0x00ff


	//----- nvinfo : EIATTR_MERCURY_ISA_VERSION
	.align		4
        /*0040*/ 	.byte	0x03, 0x5f
        /*0042*/ 	.short	0x0101


	//----- nvinfo : EIATTR_VRC_CTA_INIT_COUNT
	.align		4
        /*0044*/ 	.byte	0x02, 0x4a
	.zero		1
	.zero		1


	//----- nvinfo : EIATTR_EXIT_INSTR_OFFSETS
	.align		4
        /*0048*/ 	.byte	0x04, 0x1c
        /*004a*/ 	.short	(.L_45 - .L_44)


	//   ....[0]....
.L_44:
        /*004c*/ 	.word	0x00000070


	//   ....[1]....
        /*0050*/ 	.word	0x00000130


	//----- nvinfo : EIATTR_CBANK_PARAM_SIZE
	.align		4
.L_45:
        /*0054*/ 	.byte	0x03, 0x19
        /*0056*/ 	.short	0x0014


	//----- nvinfo : EIATTR_PARAM_CBANK
	.align		4
        /*0058*/ 	.byte	0x04, 0x0a
        /*005a*/ 	.short	(.L_47 - .L_46)
	.align		4
.L_46:
        /*005c*/ 	.word	index@(.nv.constant0._Z16oldQuantumKernelPKfPfi)
        /*0060*/ 	.short	0x0380
        /*0062*/ 	.short	0x0014


	//----- nvinfo : EIATTR_SW_WAR
	.align		4
.L_47:
        /*0064*/ 	.byte	0x04, 0x36
        /*0066*/ 	.short	(.L_49 - .L_48)
.L_48:
        /*0068*/ 	.word	0x00000008
.L_49:


//--------------------- .nv.info._Z16oldPatternKernelPKfPfi --------------------------
	.section	.nv.info._Z16oldPatternKernelPKfPfi,"",@"SHT_CUDA_INFO"
	.sectionflags	@""
	.align	4


	//----- nvinfo : EIATTR_CUDA_API_VERSION
	.align		4
        /*0000*/ 	.byte	0x04, 0x37
        /*0002*/ 	.short	(.L_51 - .L_50)
.L_50:
        /*0004*/ 	.word	0x00000082


	//----- nvinfo : EIATTR_KPARAM_INFO
	.align		4
.L_51:
        /*0008*/ 	.byte	0x04, 0x17
        /*000a*/ 	.short	(.L_53 - .L_52)
.L_52:
        /*000c*/ 	.word	0x00000000
        /*0010*/ 	.short	0x0002
        /*0012*/ 	.short	0x0010
        /*0014*/ 	.byte	0x00, 0xf0, 0x11, 0x00


	//----- nvinfo : EIATTR_KPARAM_INFO
	.align		4
.L_53:
        /*0018*/ 	.byte	0x04, 0x17
        /*001a*/ 	.short	(.L_55 - .L_54)
.L_54:
        /*001c*/ 	.word	0x00000000
        /*0020*/ 	.short	0x0001
        /*0022*/ 	.short	0x0008
        /*0024*/ 	.byte	0x00, 0xf5, 0x21, 0x00


	//----- nvinfo : EIATTR_KPARAM_INFO
	.align		4
.L_55:
        /*0028*/ 	.byte	0x04, 0x17
        /*002a*/ 	.short	(.L_57 - .L_56)
.L_56:
        /*002c*/ 	.word	0x00000000
        /*0030*/ 	.short	0x0000
        /*0032*/ 	.short	0x0000
        /*0034*/ 	.byte	0x00, 0xf5, 0x21, 0x00


	//----- nvinfo : EIATTR_SPARSE_MMA_MASK
	.align		4
.L_57:
        /*0038*/ 	.byte	0x03, 0x50
        /*003a*/ 	.short	0x0000


	//----- nvinfo : EIATTR_MAXREG_COUNT
	.align		4
        /*003c*/ 	.byte	0x03, 0x1b
        /*003e*/ 	.short	0x00ff


	//----- nvinfo : EIATTR_MERCURY_ISA_VERSION
	.align		4
        /*0040*/ 	.byte	0x03, 0x5f
        /*0042*/ 	.short	0x0101


	//----- nvinfo : EIATTR_VRC_CTA_INIT_COUNT
	.align		4
        /*0044*/ 	.byte	0x02, 0x4a
	.zero		1
	.zero		1


	//----- nvinfo : EIATTR_EXIT_INSTR_OFFSETS
	.align		4
        /*0048*/ 	.byte	0x04, 0x1c
        /*004a*/ 	.short	(.L_59 - .L_58)


	//   ....[0]....
.L_58:
        /*004c*/ 	.word	0x00000070


	//   ....[1]....
        /*0050*/ 	.word	0x00000130


	//----- nvinfo : EIATTR_CBANK_PARAM_SIZE
	.align		4
.L_59:
        /*0054*/ 	.byte	0x03, 0x19
        /*0056*/ 	.short	0x0014


	//----- nvinfo : EIATTR_PARAM_CBANK
	.align		4
        /*0058*/ 	.byte	0x04, 0x0a
        /*005a*/ 	.short	(.L_61 - .L_60)
	.align		4
.L_60:
        /*005c*/ 	.word	index@(.nv.constant0._Z16oldPatternKernelPKfPfi)
        /*0060*/ 	.short	0x0380
        /*0062*/ 	.short	0x0014


	//----- nvinfo : EIATTR_SW_WAR
	.align		4
.L_61:
        /*0064*/ 	.byte	0x04, 0x36
        /*0066*/ 	.short	(.L_63 - .L_62)
.L_62:
        /*0068*/ 	.word	0x00000008
.L_63:


//--------------------- .nv.callgraph             --------------------------
	.section	.nv.callgraph,"",@"SHT_CUDA_CALLGRAPH"
	.align	4
	.sectionentsize	8
	.align		4
        /*0000*/ 	.word	0x00000000
	.align		4
        /*0004*/ 	.word	0xffffffff
	.align		4
        /*0008*/ 	.word	0x00000000
	.align		4
        /*000c*/ 	.word	0xfffffffe
	.align		4
        /*0010*/ 	.word	0x00000000
	.align		4
        /*0014*/ 	.word	0xfffffffd
	.align		4
        /*0018*/ 	.word	0x00000000
	.align		4
        /*001c*/ 	.word	0xfffffffc


//--------------------- .text._Z15scaleBiasKernelPKfPfiff --------------------------
	.section	.text._Z15scaleBiasKernelPKfPfiff,"ax",@progbits
	.align	128
        .global         _Z15scaleBiasKernelPKfPfiff
        .type           _Z15scaleBiasKernelPKfPfiff,@function
        .size           _Z15scaleBiasKernelPKfPfiff,(.L_x_3 - _Z15scaleBiasKernelPKfPfiff)
        .other          _Z15scaleBiasKernelPKfPfiff,@"STO_CUDA_ENTRY STV_DEFAULT"
_Z15scaleBiasKernelPKfPfiff:
.text._Z15scaleBiasKernelPKfPfiff:
[----:B------:R-:W-:Y:S01]  /*0000*/  LDC R1, c[0x0][0x37c] ;  /* 0x0000df00ff017b82 */ /* 0x000fe20000000800 */
[----:B------:R-:W0:Y:S07]  /*0010*/  S2R R0, SR_TID.X ;  /* 0x0000000000007919 */ /* 0x000e2e0000002100 */
[----:B------:R-:W0:Y:S01]  /*0020*/  S2UR UR4, SR_CTAID.X ;  /* 0x00000000000479c3 */ /* 0x000e220000002500 */
[----:B------:R-:W1:Y:S07]  /*0030*/  LDCU UR5, c[0x0][0x390] ;  /* 0x00007200ff0577ac */ /* 0x000e6e0008000800 */
[----:B------:R-:W0:Y:S02]  /*0040*/  LDC R7, c[0x0][0x360] ;  /* 0x0000d800ff077b82 */ /* 0x000e240000000800 */
[----:B0-----:R-:W-:-:S05]  /*0050*/  IMAD R7, R7, UR4, R0 ;  /* 0x0000000407077c24 */ /* 0x001fca000f8e0200 */
[----:B-1----:R-:W-:-:S13]  /*0060*/  ISETP.GE.AND P0, PT, R7, UR5, PT ;  /* 0x0000000507007c0c */ /* 0x002fda000bf06270 */
[----:B------:R-:W-:Y:S05]  /*0070*/  @P0 EXIT ;  /* 0x000000000000094d */ /* 0x000fea0003800000 */
[----:B------:R-:W0:Y:S01]  /*0080*/  LDC.64 R2, c[0x0][0x380] ;  /* 0x0000e000ff027b82 */ /* 0x000e220000000a00 */
[----:B------:R-:W1:Y:S01]  /*0090*/  LDCU.64 UR4, c[0x0][0x358] ;  /* 0x00006b00ff0477ac */ /* 0x000e620008000a00 */
[----:B------:R-:W2:Y:S06]  /*00a0*/  LDCU UR6, c[0x0][0x394] ;  /* 0x00007280ff0677ac */ /* 0x000eac0008000800 */
[----:B------:R-:W3:Y:S08]  /*00b0*/  LDC.64 R4, c[0x0][0x388] ;  /* 0x0000e200ff047b82 */ /* 0x000ef00000000a00 */
[----:B------:R-:W2:Y:S01]  /*00c0*/  LDC R9, c[0x0][0x398] ;  /* 0x0000e600ff097b82 */ /* 0x000ea20000000800 */
[----:B0-----:R-:W-:-:S06]  /*00d0*/  IMAD.WIDE R2, R7, 0x4, R2 ;  /* 0x0000000407027825 */ /* 0x001fcc00078e0202 */
[----:B-1----:R-:W2:Y:S01]  /*00e0*/  LDG.E R2, desc[UR4][R2.64] ;  /* 0x0000000402027981 */ /* 0x002ea2000c1e1900 */
[----:B---3--:R-:W-:-:S04]  /*00f0*/  IMAD.WIDE R4, R7, 0x4, R4 ;  /* 0x0000000407047825 */ /* 0x008fc800078e0204 */
[----:B--2---:R-:W-:-:S05]  /*0100*/  FFMA R7, R2, UR6, R9 ;  /* 0x0000000602077c23 */ /* 0x004fca0008000009 */
[----:B------:R-:W-:Y:S01]  /*0110*/  STG.E desc[UR4][R4.64], R7 ;  /* 0x0000000704007986 */ /* 0x000fe2000c101904 */
[----:B------:R-:W-:Y:S05]  /*0120*/  EXIT ;  /* 0x000000000000794d */ /* 0x000fea0003800000 */
.L_x_0:
[----:B------:R-:W-:-:S00]  /*0130*/  BRA `(.L_x_0) ;  /* 0xfffffffc00fc7947 */ /* 0x000fc0000383ffff */
[----:B------:R-:W-:-:S00]  /*0140*/  NOP ;  /* 0x0000000000007918 */ /* 0x000fc00000000000 */
        /* <DEDUP_REMOVED lines=11> */
.L_x_3:


//--------------------- .text._Z16oldQuantumKernelPKfPfi --------------------------
	.section	.text._Z16oldQuantumKernelPKfPfi,"ax",@progbits
	.align	128
        .global         _Z16oldQuantumKernelPKfPfi
        .type           _Z16oldQuantumKernelPKfPfi,@function
        .size           _Z16oldQuantumKernelPKfPfi,(.L_x_4 - _Z16oldQuantumKernelPKfPfi)
        .other          _Z16oldQuantumKernelPKfPfi,@"STO_CUDA_ENTRY STV_DEFAULT"
_Z16oldQuantumKernelPKfPfi:
.text._Z16oldQuantumKernelPKfPfi:
        /* <DEDUP_REMOVED lines=9> */
[----:B------:R-:W1:Y:S07]  /*0090*/  LDCU.64 UR4, c[0x0][0x358] ;  /* 0x00006b00ff0477ac */ /* 0x000e6e0008000a00 */
[----:B------:R-:W2:Y:S01]  /*00a0*/  LDC.64 R4, c[0x0][0x388] ;  /* 0x0000e200ff047b82 */ /* 0x000ea20000000a00 */
[----:B0-----:R-:W-:-:S06]  /*00b0*/  IMAD.WIDE R2, R7, 0x4, R2 ;  /* 0x0000000407027825 */ /* 0x001fcc00078e0202 */
[----:B-1----:R-:W3:Y:S01]  /*00c0*/  LDG.E R2, desc[UR4][R2.64] ;  /* 0x0000000402027981 */ /* 0x002ee2000c1e1900 */
[----:B------:R-:W-:Y:S02]  /*00d0*/  HFMA2 R9, -RZ, RZ, 1.75, 0 ;  /* 0x3f000000ff097431 */ /* 0x000fe400000001ff */
[----:B--2---:R-:W-:-:S04]  /*00e0*/  IMAD.WIDE R4, R7, 0x4, R4 ;  /* 0x0000000407047825 */ /* 0x004fc800078e0204 */
[----:B---3--:R-:W-:-:S04]  /*00f0*/  FFMA R0, R2, R9, 0.5 ;  /* 0x3f00000002007423 */ /* 0x008fc80000000009 */
[----:B------:R-:W-:-:S04]  /*0100*/  FFMA R0, R0, R9, 0.5 ;  /* 0x3f00000000007423 */ /* 0x000fc80000000009 */
[----:B------:R-:W-:-:S05]  /*0110*/  FFMA R7, R0, R9, 0.5 ;  /* 0x3f00000000077423 */ /* 0x000fca0000000009 */
[----:B------:R-:W-:Y:S01]  /*0120*/  STG.E desc[UR4][R4.64], R7 ;  /* 0x0000000704007986 */ /* 0x000fe2000c101904 */
[----:B------:R-:W-:Y:S05]  /*0130*/  EXIT ;  /* 0x000000000000794d */ /* 0x000fea0003800000 */
.L_x_1:
        /* <DEDUP_REMOVED lines=12> */
.L_x_4:


//--------------------- .text._Z16oldPatternKernelPKfPfi --------------------------
	.section	.text._Z16oldPatternKernelPKfPfi,"ax",@progbits
	.align	128
        .global         _Z16oldPatternKernelPKfPfi
        .type           _Z16oldPatternKernelPKfPfi,@function
        .size           _Z16oldPatternKernelPKfPfi,(.L_x_5 - _Z16oldPatternKernelPKfPfi)
        .other          _Z16oldPatternKernelPKfPfi,@"STO_CUDA_ENTRY STV_DEFAULT"
_Z16oldPatternKernelPKfPfi:
.text._Z16oldPatternKernelPKfPfi:
        /* <DEDUP_REMOVED lines=13> */
[----:B------:R-:W-:Y:S02]  /*00d0*/  HFMA2 R9, -RZ, RZ, 1.82421875, -19.203125 ;  /* 0x3f4ccccdff097431 */ /* 0x000fe400000001ff */
[----:B--2---:R-:W-:-:S04]  /*00e0*/  IMAD.WIDE R4, R7, 0x4, R4 ;  /* 0x0000000407047825 */ /* 0x004fc800078e0204 */
[----:B---3--:R-:W-:-:S04]  /*00f0*/  FFMA R0, R2, R9, 0.10000000149011611938 ;  /* 0x3dcccccd02007423 */ /* 0x008fc80000000009 */
[----:B------:R-:W-:-:S04]  /*0100*/  FFMA R0, R0, R9, 0.10000000149011611938 ;  /* 0x3dcccccd00007423 */ /* 0x000fc80000000009 */
[----:B------:R-:W-:-:S05]  /*0110*/  FFMA R7, R0, R9, 0.10000000149011611938 ;  /* 0x3dcccccd00077423 */ /* 0x000fca0000000009 */
[----:B------:R-:W-:Y:S01]  /*0120*/  STG.E desc[UR4][R4.64], R7 ;  /* 0x0000000704007986 */ /* 0x000fe2000c101904 */
[----:B------:R-:W-:Y:S05]  /*0130*/  EXIT ;  /* 0x000000000000794d */ /* 0x000fea0003800000 */
.L_x_2:
        /* <DEDUP_REMOVED lines=12> */
.L_x_5:


//--------------------- .nv.shared.reserved.0     --------------------------
	.section	.nv.shared.reserved.0,"aw",@nobits
	.weak		__nv_reservedSMEM_offset_0_alias
	.size		__nv_reservedSMEM_offset_0_alias, 0, 64
	.other		__nv_reservedSMEM_offset_0_alias,@"STO_CUDA_RESERVED_SHARED STV_DEFAULT"
__nv_reservedSMEM_offset_0_alias:
	.zero		0
	.zero		64


//--------------------- .nv.constant0._Z15scaleBiasKernelPKfPfiff --------------------------
	.section	.nv.constant0._Z15scaleBiasKernelPKfPfiff,"a",@progbits
	.sectionflags	@""
	.align	4
.nv.constant0._Z15scaleBiasKernelPKfPfiff:
	.zero		924


//--------------------- .nv.constant0._Z16oldQuantumKernelPKfPfi --------------------------
	.section	.nv.constant0._Z16oldQuantumKernelPKfPfi,"a",@progbits
	.sectionflags	@""
	.align	4
.nv.constant0._Z16oldQuantumKernelPKfPfi:
	.zero		916


//--------------------- .nv.constant0._Z16oldPatternKernelPKfPfi --------------------------
	.section	.nv.constant0._Z16oldPatternKernelPKfPfi,"a",@progbits
	.sectionflags	@""
	.align	4
.nv.constant0._Z16oldPatternKernelPKfPfi:
	.zero		916


//--------------------- SYMBOLS --------------------------

	.type		.nv.reservedSmem.offset0,@object
	.size		.nv.reservedSmem.offset0,0x4
